//
// Generated by NVIDIA NVVM Compiler
//
// Compiler Build ID: CL-36424714
// Cuda compilation tools, release 13.0, V13.0.88
// Based on NVVM 20.0.0
//

.version 9.0
.target sm_100
.address_size 64

	// .globl	_Z13print_numbersv
.extern .func  (.param .b32 func_retval0) vprintf
(
	.param .b64 vprintf_param_0,
	.param .b64 vprintf_param_1
)
;
.global .align 1 .b8 $str[54] = {116, 104, 114, 101, 97, 100, 32, 105, 110, 100, 101, 120, 32, 40, 105, 110, 32, 101, 97, 99, 104, 32, 98, 108, 111, 99, 107, 41, 32, 61, 32, 37, 100, 44, 32, 98, 108, 111, 99, 107, 32, 105, 110, 100, 101, 120, 32, 61, 32, 37, 100, 32, 10};

.visible .entry _Z13print_numbersv()
{
	.local .align 8 .b8 	__local_depot0[8];
	.reg .b64 	%SP;
	.reg .b64 	%SPL;
	.reg .b32 	%r<5>;
	.reg .b64 	%rd<5>;

	mov.u64 	%SPL, __local_depot0;
	cvta.local.u64 	%SP, %SPL;
	add.u64 	%rd1, %SP, 0;
	add.u64 	%rd2, %SPL, 0;
	mov.u32 	%r1, %tid.x;
	mov.u32 	%r2, %ctaid.x;
	st.local.v2.u32 	[%rd2], {%r1, %r2};
	mov.u64 	%rd3, $str;
	cvta.global.u64 	%rd4, %rd3;
	{ // callseq 0, 0
	.param .b64 param0;
	st.param.b64 	[param0], %rd4;
	.param .b64 param1;
	st.param.b64 	[param1], %rd1;
	.param .b32 retval0;
	call.uni (retval0), 
	vprintf, 
	(
	param0, 
	param1
	);
	ld.param.b32 	%r3, [retval0];
	} // callseq 0
	ret;

}


// ===== COMPILED SASS (sm_100) =====

	.target	sm_100

	.elftype	@"ET_EXEC"


//--------------------- .note.nv.tkinfo           --------------------------
	.section	.note.nv.tkinfo,"",@"SHT_NOTE"
	.sectionflags	@"SHF_NOTE_NV_TKINFO"
	.tkinfo
        /*0018*/ 	.word	0x00000002
        /*0030*/ 	.string	""
        /*0030*/ 	.string	"ptxas"
        /*0030*/ 	.string	"Cuda compilation tools, release 13.0, V13.0.88"
        /*0030*/ 	.string	"Build cuda_13.0.r13.0/compiler.36424714_0"
        /*0030*/ 	.string	"-arch sm_100 -m 64 "



//--------------------- .note.nv.cuinfo           --------------------------
	.section	.note.nv.cuinfo,"",@"SHT_NOTE"
	.sectionflags	@"SHF_NOTE_NV_CUINFO"
        /*0018*/ 	.short	0x0002
        /*001a*/ 	.short	0x0064
        /*001c*/ 	.short	0x0082
	.zero		2


//--------------------- .nv.info                  --------------------------
	.section	.nv.info,"",@"SHT_CUDA_INFO"
	.align	4


	//----- nvinfo : EIATTR_REGCOUNT
	.align		4
        /*0000*/ 	.byte	0x04, 0x2f
        /*0002*/ 	.short	(.L_2 - .L_1)
	.align		4
.L_1:
        /*0004*/ 	.word	index@(_Z13print_numbersv)
        /*0008*/ 	.word	0x00000018


	//----- nvinfo : EIATTR_FRAME_SIZE
	.align		4
.L_2:
        /*000c*/ 	.byte	0x04, 0x11
        /*000e*/ 	.short	(.L_4 - .L_3)
	.align		4
.L_3:
        /*0010*/ 	.word	index@(_Z13print_numbersv)
        /*0014*/ 	.word	0x00000008


	//----- nvinfo : EIATTR_MIN_STACK_SIZE
	.align		4
.L_4:
        /*0018*/ 	.byte	0x04, 0x12
        /*001a*/ 	.short	(.L_6 - .L_5)
	.align		4
.L_5:
        /*001c*/ 	.word	index@(_Z13print_numbersv)
        /*0020*/ 	.word	0x00000008
.L_6:


//--------------------- .nv.compat                --------------------------
	.section	.nv.compat,"",@"SHT_CUDA_COMPAT_INFO"
	.align	4
        /*0000*/ 	.byte	0x02, 0x09, 0x00, 0x00, 0x02, 0x02, 0x01, 0x00, 0x02, 0x05, 0x05, 0x00, 0x03, 0x07, 0x01, 0x01
        /*0010*/ 	.byte	0x02, 0x03, 0x00, 0x00, 0x02, 0x06, 0x01, 0x00, 0x04, 0x0b, 0x08, 0x00, 0x09, 0x00, 0x00, 0x00
        /*0020*/ 	.byte	0x00, 0x00, 0x00, 0x00


//--------------------- .nv.info._Z13print_numbersv --------------------------
	.section	.nv.info._Z13print_numbersv,"",@"SHT_CUDA_INFO"
	.sectionflags	@""
	.align	4


	//----- nvinfo : EIATTR_CUDA_API_VERSION
	.align		4
        /*0000*/ 	.byte	0x04, 0x37
        /*0002*/ 	.short	(.L_8 - .L_7)
.L_7:
        /*0004*/ 	.word	0x00000082


	//----- nvinfo : EIATTR_SPARSE_MMA_MASK
	.align		4
.L_8:
        /*0008*/ 	.byte	0x03, 0x50
        /*000a*/ 	.short	0x0000


	//----- nvinfo : EIATTR_MAXREG_COUNT
	.align		4
        /*000c*/ 	.byte	0x03, 0x1b
        /*000e*/ 	.short	0x00ff


	//----- nvinfo : EIATTR_EXTERNS
	.align		4
        /*0010*/ 	.byte	0x04, 0x0f
        /*0012*/ 	.short	(.L_10 - .L_9)


	//   ....[0]....
	.align		4
.L_9:
        /*0014*/ 	.word	index@(vprintf)


	//----- nvinfo : EIATTR_MERCURY_ISA_VERSION
	.align		4
.L_10:
        /*0018*/ 	.byte	0x03, 0x5f
        /*001a*/ 	.short	0x0101


	//----- nvinfo : EIATTR_VRC_CTA_INIT_COUNT
	.align		4
        /*001c*/ 	.byte	0x02, 0x4a
	.zero		1
	.zero		1


	//----- nvinfo : EIATTR_SYSCALL_OFFSETS
	.align		4
        /*0020*/ 	.byte	0x04, 0x46
        /*0022*/ 	.short	(.L_12 - .L_11)


	//   ....[0]....
.L_11:
        /*0024*/ 	.word	0x000000f0


	//----- nvinfo : EIATTR_EXIT_INSTR_OFFSETS
	.align		4
.L_12:
        /*0028*/ 	.byte	0x04, 0x1c
        /*002a*/ 	.short	(.L_14 - .L_13)


	//   ....[0]....
.L_13:
        /*002c*/ 	.word	0x00000100


	//----- nvinfo : EIATTR_SW_WAR
	.align		4
.L_14:
        /*0030*/ 	.byte	0x04, 0x36
        /*0032*/ 	.short	(.L_16 - .L_15)
.L_15:
        /*0034*/ 	.word	0x00000008
.L_16:


//--------------------- .nv.callgraph             --------------------------
	.section	.nv.callgraph,"",@"SHT_CUDA_CALLGRAPH"
	.align	4
	.sectionentsize	8
	.align		4
        /*0000*/ 	.word	0x00000000
	.align		4
        /*0004*/ 	.word	0xffffffff
	.align		4
        /*0008*/ 	.word	index@(_Z13print_numbersv)
	.align		4
        /*000c*/ 	.word	index@(vprintf)
	.align		4
        /*0010*/ 	.word	0x00000000
	.align		4
        /*0014*/ 	.word	0xfffffffe
	.align		4
        /*0018*/ 	.word	0x00000000
	.align		4
        /*001c*/ 	.word	0xfffffffd
	.align		4
        /*0020*/ 	.word	0x00000000
	.align		4
        /*0024*/ 	.word	0xfffffffc


//--------------------- .nv.constant4             --------------------------
	.section	.nv.constant4,"a",@progbits
	.align	8
	.align		8
.nv.constant4:
        /*0000*/ 	.dword	vprintf
	.align		8
        /*0008*/ 	.dword	$str


//--------------------- .text._Z13print_numbersv  --------------------------
	.section	.text._Z13print_numbersv,"ax",@progbits
	.align	128
        .global         _Z13print_numbersv
        .type           _Z13print_numbersv,@function
        .size           _Z13print_numbersv,(.L_x_2 - _Z13print_numbersv)
        .other          _Z13print_numbersv,@"STO_CUDA_ENTRY STV_DEFAULT"
_Z13print_numbersv:
.text._Z13print_numbersv:
[----:B------:R-:W0:Y:S01]  /*0000*/  LDC R1, c[0x0][0x37c] ;  /* 0x0000df00ff017b82 */ /* 0x000e220000000800 */
[----:B------:R-:W1:Y:S01]  /*0010*/  S2R R8, SR_TID.X ;  /* 0x0000000000087919 */ /* 0x000e620000002100 */
[----:B0-----:R-:W-:Y:S01]  /*0020*/  VIADD R1, R1, 0xfffffff8 ;  /* 0xfffffff801017836 */ /* 0x001fe20000000000 */
[----:B------:R-:W-:Y:S01]  /*0030*/  MOV R0, 0x0 ;  /* 0x0000000000007802 */ /* 0x000fe20000000f00 */
[----:B------:R-:W0:Y:S01]  /*0040*/  LDCU UR4, c[0x0][0x2f8] ;  /* 0x00005f00ff0477ac */ /* 0x000e220008000800 */
[----:B------:R-:W1:Y:S03]  /*0050*/  S2R R9, SR_CTAID.X ;  /* 0x0000000000097919 */ /* 0x000e660000002500 */
[----:B------:R2:W3:Y:S01]  /*0060*/  LDC.64 R2, c[0x4][R0] ;  /* 0x0100000000027b82 */ /* 0x0004e20000000a00 */
[----:B------:R-:W4:Y:S01]  /*0070*/  LDCU.64 UR6, c[0x4][0x8] ;  /* 0x01000100ff0677ac */ /* 0x000f220008000a00 */
[----:B------:R-:W5:Y:S01]  /*0080*/  LDCU UR5, c[0x0][0x2fc] ;  /* 0x00005f80ff0577ac */ /* 0x000f620008000800 */
[----:B0-----:R-:W-:Y:S01]  /*0090*/  IADD3 R6, P0, PT, R1, UR4, RZ ;  /* 0x0000000401067c10 */ /* 0x001fe2000ff1e0ff */
[----:B----4-:R-:W-:Y:S01]  /*00a0*/  IMAD.U32 R4, RZ, RZ, UR6 ;  /* 0x00000006ff047e24 */ /* 0x010fe2000f8e00ff */
[----:B------:R-:W-:-:S03]  /*00b0*/  MOV R5, UR7 ;  /* 0x0000000700057c02 */ /* 0x000fc60008000f00 */
[----:B-----5:R-:W-:Y:S01]  /*00c0*/  IMAD.X R7, RZ, RZ, UR5, P0 ;  /* 0x00000005ff077e24 */ /* 0x020fe200080e06ff */
[----:B-1----:R2:W-:Y:S07]  /*00d0*/  STL.64 [R1], R8 ;  /* 0x0000000801007387 */ /* 0x0025ee0000100a00 */
[----:B------:R-:W-:-:S07]  /*00e0*/  LEPC R20, `(.L_x_0) ;  /* 0x000000001014794e */ /* 0x000fce0000000000 */
[----:B--23--:R-:W-:Y:S05]  /*00f0*/  CALL.ABS.NOINC R2 ;  /* 0x0000000002007343 */ /* 0x00cfea0003c00000 */
.L_x_0:
[----:B------:R-:W-:Y:S05]  /*0100*/  EXIT ;  /* 0x000000000000794d */ /* 0x000fea0003800000 */
.L_x_1:
[----:B------:R-:W-:-:S00]  /*0110*/  BRA `(.L_x_1) ;  /* 0xfffffffc00fc7947 */ /* 0x000fc0000383ffff */
[----:B------:R-:W-:-:S00]  /*0120*/  NOP ;  /* 0x0000000000007918 */ /* 0x000fc00000000000 */
        /* <DEDUP_REMOVED lines=13> */
.L_x_2:


//--------------------- .nv.global.init           --------------------------
	.section	.nv.global.init,"aw",@progbits
.nv.global.init:
	.type		$str,@object
	.size		$str,(.L_0 - $str)
$str:
        /*0000*/ 	.byte	0x74, 0x68, 0x72, 0x65, 0x61, 0x64, 0x20, 0x69, 0x6e, 0x64, 0x65, 0x78, 0x20, 0x28, 0x69, 0x6e
        /*0010*/ 	.byte	0x20, 0x65, 0x61, 0x63, 0x68, 0x20, 0x62, 0x6c, 0x6f, 0x63, 0x6b, 0x29, 0x20, 0x3d, 0x20, 0x25
        /*0020*/ 	.byte	0x64, 0x2c, 0x20, 0x62, 0x6c, 0x6f, 0x63, 0x6b, 0x20, 0x69, 0x6e, 0x64, 0x65, 0x78, 0x20, 0x3d
        /*0030*/ 	.byte	0x20, 0x25, 0x64, 0x20, 0x0a, 0x00
.L_0:


//--------------------- .nv.shared.reserved.0     --------------------------
	.section	.nv.shared.reserved.0,"aw",@nobits
	.weak		__nv_reservedSMEM_offset_0_alias
	.size		__nv_reservedSMEM_offset_0_alias, 0, 64
	.other		__nv_reservedSMEM_offset_0_alias,@"STO_CUDA_RESERVED_SHARED STV_DEFAULT"
__nv_reservedSMEM_offset_0_alias:
	.zero		0
	.zero		64


//--------------------- .nv.constant0._Z13print_numbersv --------------------------
	.section	.nv.constant0._Z13print_numbersv,"a",@progbits
	.sectionflags	@""
	.align	4
.nv.constant0._Z13print_numbersv:
	.zero		896


//--------------------- SYMBOLS --------------------------

	.type		.nv.reservedSmem.offset0,@object
	.size		.nv.reservedSmem.offset0,0x4
	.type		vprintf,@function
